//
// Generated by NVIDIA NVVM Compiler
//
// Compiler Build ID: CL-36424714
// Cuda compilation tools, release 13.0, V13.0.88
// Based on NVVM 20.0.0
//

.version 9.0
.target sm_100
.address_size 64

.func _ZN11TestVirtualIiED1Ev
(
	.param .b64 _ZN11TestVirtualIiED1Ev_param_0
)
;
.func _ZN11TestVirtualIiED0Ev
(
	.param .b64 _ZN11TestVirtualIiED0Ev_param_0
)
;
.func _ZN16TestSeqContainerIiED1Ev
(
	.param .b64 _ZN16TestSeqContainerIiED1Ev_param_0
)
;
.func _ZN16TestSeqContainerIiED0Ev
(
	.param .b64 _ZN16TestSeqContainerIiED0Ev_param_0
)
;
.func _ZN16TestSeqContainerIiE4pushEOKi
(
	.param .b64 _ZN16TestSeqContainerIiE4pushEOKi_param_0,
	.param .b64 _ZN16TestSeqContainerIiE4pushEOKi_param_1
)
;
.extern .func  (.param .b64 func_retval0) malloc
(
	.param .b64 malloc_param_0
)
;
.extern .func free
(
	.param .b64 free_param_0
)
;
.global .align 8 .u64 _ZTV11TestVirtualIiE[5] = {0, 0, _ZN11TestVirtualIiED1Ev, _ZN11TestVirtualIiED0Ev, 0};
.global .align 8 .u64 _ZTV16TestSeqContainerIiE[5] = {0, 0, _ZN16TestSeqContainerIiED1Ev, _ZN16TestSeqContainerIiED0Ev, _ZN16TestSeqContainerIiE4pushEOKi};

.func _ZN11TestVirtualIiED1Ev(
	.param .b64 _ZN11TestVirtualIiED1Ev_param_0
)
{
	.reg .b64 	%rd<5>;

	ld.param.u64 	%rd1, [_ZN11TestVirtualIiED1Ev_param_0];
	mov.u64 	%rd2, _ZTV11TestVirtualIiE;
	cvta.global.u64 	%rd3, %rd2;
	add.s64 	%rd4, %rd3, 16;
	st.u64 	[%rd1], %rd4;
	ret;

}
.func _ZN11TestVirtualIiED0Ev(
	.param .b64 _ZN11TestVirtualIiED0Ev_param_0
)
{
	.reg .b64 	%rd<5>;

	ld.param.u64 	%rd1, [_ZN11TestVirtualIiED0Ev_param_0];
	mov.u64 	%rd2, _ZTV11TestVirtualIiE;
	cvta.global.u64 	%rd3, %rd2;
	add.s64 	%rd4, %rd3, 16;
	st.u64 	[%rd1], %rd4;
	{ // callseq 0, 0
	.param .b64 param0;
	st.param.b64 	[param0], %rd1;
	call.uni 
	free, 
	(
	param0
	);
	} // callseq 0
	ret;

}
.func _ZN16TestSeqContainerIiED1Ev(
	.param .b64 _ZN16TestSeqContainerIiED1Ev_param_0
)
{
	.reg .pred 	%p<2>;
	.reg .b64 	%rd<9>;

	ld.param.u64 	%rd2, [_ZN16TestSeqContainerIiED1Ev_param_0];
	mov.u64 	%rd3, _ZTV16TestSeqContainerIiE;
	cvta.global.u64 	%rd4, %rd3;
	add.s64 	%rd5, %rd4, 16;
	st.u64 	[%rd2], %rd5;
	ld.u64 	%rd1, [%rd2+8];
	setp.eq.s64 	%p1, %rd1, 0;
	@%p1 bra 	$L__BB2_2;
	{ // callseq 1, 0
	.param .b64 param0;
	st.param.b64 	[param0], %rd1;
	call.uni 
	free, 
	(
	param0
	);
	} // callseq 1
$L__BB2_2:
	mov.u64 	%rd6, _ZTV11TestVirtualIiE;
	cvta.global.u64 	%rd7, %rd6;
	add.s64 	%rd8, %rd7, 16;
	st.u64 	[%rd2], %rd8;
	ret;

}
.func _ZN16TestSeqContainerIiED0Ev(
	.param .b64 _ZN16TestSeqContainerIiED0Ev_param_0
)
{
	.reg .pred 	%p<2>;
	.reg .b64 	%rd<9>;

	ld.param.u64 	%rd2, [_ZN16TestSeqContainerIiED0Ev_param_0];
	mov.u64 	%rd3, _ZTV16TestSeqContainerIiE;
	cvta.global.u64 	%rd4, %rd3;
	add.s64 	%rd5, %rd4, 16;
	st.u64 	[%rd2], %rd5;
	ld.u64 	%rd1, [%rd2+8];
	setp.eq.s64 	%p1, %rd1, 0;
	@%p1 bra 	$L__BB3_2;
	{ // callseq 2, 0
	.param .b64 param0;
	st.param.b64 	[param0], %rd1;
	call.uni 
	free, 
	(
	param0
	);
	} // callseq 2
$L__BB3_2:
	mov.u64 	%rd6, _ZTV11TestVirtualIiE;
	cvta.global.u64 	%rd7, %rd6;
	add.s64 	%rd8, %rd7, 16;
	st.u64 	[%rd2], %rd8;
	{ // callseq 3, 0
	.param .b64 param0;
	st.param.b64 	[param0], %rd2;
	call.uni 
	free, 
	(
	param0
	);
	} // callseq 3
	ret;

}
.func _ZN16TestSeqContainerIiE4pushEOKi(
	.param .b64 _ZN16TestSeqContainerIiE4pushEOKi_param_0,
	.param .b64 _ZN16TestSeqContainerIiE4pushEOKi_param_1
)
{
	.reg .pred 	%p<2>;
	.reg .b32 	%r<3>;
	.reg .b64 	%rd<6>;

	ld.param.u64 	%rd2, [_ZN16TestSeqContainerIiE4pushEOKi_param_0];
	ld.param.u64 	%rd3, [_ZN16TestSeqContainerIiE4pushEOKi_param_1];
	ld.u64 	%rd1, [%rd2+8];
	setp.eq.s64 	%p1, %rd1, 0;
	@%p1 bra 	$L__BB4_2;
	atom.add.u32 	%r1, [%rd2+16], 1;
	ld.u32 	%r2, [%rd3];
	mul.wide.s32 	%rd4, %r1, 4;
	add.s64 	%rd5, %rd1, %rd4;
	st.u32 	[%rd5], %r2;
$L__BB4_2:
	ret;

}
	// .globl	_Z4funcv
.visible .entry _Z4funcv()
{
	.local .align 4 .b8 	__local_depot5[4];
	.reg .b64 	%SP;
	.reg .b64 	%SPL;
	.reg .b32 	%r<3>;
	.reg .b64 	%rd<14>;

	mov.u64 	%SPL, __local_depot5;
	cvta.local.u64 	%SP, %SPL;
	add.u64 	%rd1, %SP, 0;
	add.u64 	%rd2, %SPL, 0;
	{ // callseq 4, 0
	.param .b64 param0;
	st.param.b64 	[param0], 24;
	.param .b64 retval0;
	call.uni (retval0), 
	malloc, 
	(
	param0
	);
	ld.param.b64 	%rd3, [retval0];
	} // callseq 4
	mov.u64 	%rd5, _ZTV16TestSeqContainerIiE;
	cvta.global.u64 	%rd6, %rd5;
	add.s64 	%rd7, %rd6, 16;
	st.u64 	[%rd3], %rd7;
	mov.b32 	%r1, -1;
	st.u32 	[%rd3+16], %r1;
	{ // callseq 5, 0
	.param .b64 param0;
	st.param.b64 	[param0], 40;
	.param .b64 retval0;
	call.uni (retval0), 
	malloc, 
	(
	param0
	);
	ld.param.b64 	%rd8, [retval0];
	} // callseq 5
	st.u64 	[%rd3+8], %rd8;
	ld.u64 	%rd10, [%rd3];
	ld.u64 	%rd11, [%rd10+16];
	mov.b32 	%r2, 10;
	st.local.u32 	[%rd2], %r2;
	{ // callseq 6, 0
	.param .b64 param0;
	st.param.b64 	[param0], %rd3;
	.param .b64 param1;
	st.param.b64 	[param1], %rd1;
	prototype_6 : .callprototype ()_ (.param .b64 _, .param .b64 _);
	call 
	%rd11, 
	(
	param0, 
	param1
	)
	, prototype_6;
	} // callseq 6
	ld.u64 	%rd12, [%rd3];
	ld.u64 	%rd13, [%rd12+8];
	{ // callseq 7, 0
	.param .b64 param0;
	st.param.b64 	[param0], %rd3;
	prototype_7 : .callprototype ()_ (.param .b64 _);
	call 
	%rd13, 
	(
	param0
	)
	, prototype_7;
	} // callseq 7
	ret;

}


// ===== COMPILED SASS (sm_100) =====

	.target	sm_100

	.elftype	@"ET_EXEC"


//--------------------- .note.nv.tkinfo           --------------------------
	.section	.note.nv.tkinfo,"",@"SHT_NOTE"
	.sectionflags	@"SHF_NOTE_NV_TKINFO"
	.tkinfo
        /*0018*/ 	.word	0x00000002
        /*0030*/ 	.string	""
        /*0030*/ 	.string	"ptxas"
        /*0030*/ 	.string	"Cuda compilation tools, release 13.0, V13.0.88"
        /*0030*/ 	.string	"Build cuda_13.0.r13.0/compiler.36424714_0"
        /*0030*/ 	.string	"-arch sm_100 -m 64 "



//--------------------- .note.nv.cuinfo           --------------------------
	.section	.note.nv.cuinfo,"",@"SHT_NOTE"
	.sectionflags	@"SHF_NOTE_NV_CUINFO"
        /*0018*/ 	.short	0x0002
        /*001a*/ 	.short	0x0064
        /*001c*/ 	.short	0x0082
	.zero		2


//--------------------- .nv.info                  --------------------------
	.section	.nv.info,"",@"SHT_CUDA_INFO"
	.align	4


	//----- nvinfo : EIATTR_REGCOUNT
	.align		4
        /*0000*/ 	.byte	0x04, 0x2f
        /*0002*/ 	.short	(.L_3 - .L_2)
	.align		4
.L_2:
        /*0004*/ 	.word	index@(_Z4funcv)
        /*0008*/ 	.word	0x0000001b


	//----- nvinfo : EIATTR_FRAME_SIZE
	.align		4
.L_3:
        /*000c*/ 	.byte	0x04, 0x11
        /*000e*/ 	.short	(.L_5 - .L_4)
	.align		4
.L_4:
        /*0010*/ 	.word	index@($_Z4funcv$_ZN16TestSeqContainerIiED1Ev)
        /*0014*/ 	.word	0x00000028


	//----- nvinfo : EIATTR_FRAME_SIZE
	.align		4
.L_5:
        /*0018*/ 	.byte	0x04, 0x11
        /*001a*/ 	.short	(.L_7 - .L_6)
	.align		4
.L_6:
        /*001c*/ 	.word	index@($_Z4funcv$_ZN16TestSeqContainerIiED0Ev)
        /*0020*/ 	.word	0x00000028


	//----- nvinfo : EIATTR_FRAME_SIZE
	.align		4
.L_7:
        /*0024*/ 	.byte	0x04, 0x11
        /*0026*/ 	.short	(.L_9 - .L_8)
	.align		4
.L_8:
        /*0028*/ 	.word	index@($_Z4funcv$_ZN16TestSeqContainerIiE4pushEOKi)
        /*002c*/ 	.word	0x00000028


	//----- nvinfo : EIATTR_FRAME_SIZE
	.align		4
.L_9:
        /*0030*/ 	.byte	0x04, 0x11
        /*0032*/ 	.short	(.L_11 - .L_10)
	.align		4
.L_10:
        /*0034*/ 	.word	index@($_Z4funcv$_ZN11TestVirtualIiED1Ev)
        /*0038*/ 	.word	0x00000028


	//----- nvinfo : EIATTR_FRAME_SIZE
	.align		4
.L_11:
        /*003c*/ 	.byte	0x04, 0x11
        /*003e*/ 	.short	(.L_13 - .L_12)
	.align		4
.L_12:
        /*0040*/ 	.word	index@($_Z4funcv$_ZN11TestVirtualIiED0Ev)
        /*0044*/ 	.word	0x00000028


	//----- nvinfo : EIATTR_FRAME_SIZE
	.align		4
.L_13:
        /*0048*/ 	.byte	0x04, 0x11
        /*004a*/ 	.short	(.L_15 - .L_14)
	.align		4
.L_14:
        /*004c*/ 	.word	index@(_Z4funcv)
        /*0050*/ 	.word	0x00000028


	//----- nvinfo : EIATTR_MIN_STACK_SIZE
	.align		4
.L_15:
        /*0054*/ 	.byte	0x04, 0x12
        /*0056*/ 	.short	(.L_17 - .L_16)
	.align		4
.L_16:
        /*0058*/ 	.word	index@(_Z4funcv)
        /*005c*/ 	.word	0x00000028
.L_17:


//--------------------- .nv.compat                --------------------------
	.section	.nv.compat,"",@"SHT_CUDA_COMPAT_INFO"
	.align	4
        /*0000*/ 	.byte	0x02, 0x09, 0x00, 0x00, 0x02, 0x02, 0x01, 0x00, 0x02, 0x05, 0x05, 0x00, 0x03, 0x07, 0x01, 0x01
        /*0010*/ 	.byte	0x02, 0x03, 0x00, 0x00, 0x02, 0x06, 0x01, 0x00, 0x04, 0x0b, 0x08, 0x00, 0x09, 0x00, 0x00, 0x00
        /*0020*/ 	.byte	0x00, 0x00, 0x00, 0x00


//--------------------- .nv.info._Z4funcv         --------------------------
	.section	.nv.info._Z4funcv,"",@"SHT_CUDA_INFO"
	.sectionflags	@""
	.align	4


	//----- nvinfo : EIATTR_CUDA_API_VERSION
	.align		4
        /*0000*/ 	.byte	0x04, 0x37
        /*0002*/ 	.short	(.L_19 - .L_18)
.L_18:
        /*0004*/ 	.word	0x00000082


	//----- nvinfo : EIATTR_SPARSE_MMA_MASK
	.align		4
.L_19:
        /*0008*/ 	.byte	0x03, 0x50
        /*000a*/ 	.short	0x0000


	//----- nvinfo : EIATTR_MAXREG_COUNT
	.align		4
        /*000c*/ 	.byte	0x03, 0x1b
        /*000e*/ 	.short	0x00ff


	//----- nvinfo : EIATTR_EXTERNS
	.align		4
        /*0010*/ 	.byte	0x04, 0x0f
        /*0012*/ 	.short	(.L_21 - .L_20)


	//   ....[0]....
	.align		4
.L_20:
        /*0014*/ 	.word	index@(malloc)


	//   ....[1]....
	.align		4
        /*0018*/ 	.word	index@(free)


	//----- nvinfo : EIATTR_MERCURY_ISA_VERSION
	.align		4
.L_21:
        /*001c*/ 	.byte	0x03, 0x5f
        /*001e*/ 	.short	0x0101


	//----- nvinfo : EIATTR_VRC_CTA_INIT_COUNT
	.align		4
        /*0020*/ 	.byte	0x02, 0x4a
	.zero		1
	.zero		1


	//----- nvinfo : EIATTR_SYSCALL_OFFSETS
	.align		4
        /*0024*/ 	.byte	0x04, 0x46
        /*0026*/ 	.short	(.L_23 - .L_22)


	//   ....[0]....
.L_22:
        /*0028*/ 	.word	0x000000c0


	//   ....[1]....
        /*002c*/ 	.word	0x000001b0


	//   ....[2]....
        /*0030*/ 	.word	0x000004a0


	//   ....[3]....
        /*0034*/ 	.word	0x000009b0


	//   ....[4]....
        /*0038*/ 	.word	0x00000ae0


	//   ....[5]....
        /*003c*/ 	.word	0x00000dd0


	//----- nvinfo : EIATTR_EXIT_INSTR_OFFSETS
	.align		4
.L_23:
        /*0040*/ 	.byte	0x04, 0x1c
        /*0042*/ 	.short	(.L_25 - .L_24)


	//   ....[0]....
.L_24:
        /*0044*/ 	.word	0x00000350


	//----- nvinfo : EIATTR_CRS_STACK_SIZE
	.align		4
.L_25:
        /*0048*/ 	.byte	0x04, 0x1e
        /*004a*/ 	.short	(.L_27 - .L_26)
.L_26:
        /*004c*/ 	.word	0x00000000


	//----- nvinfo : EIATTR_SW_WAR
	.align		4
.L_27:
        /*0050*/ 	.byte	0x04, 0x36
        /*0052*/ 	.short	(.L_29 - .L_28)
.L_28:
        /*0054*/ 	.word	0x00000008
.L_29:


//--------------------- .nv.callgraph             --------------------------
	.section	.nv.callgraph,"",@"SHT_CUDA_CALLGRAPH"
	.align	4
	.sectionentsize	8
	.align		4
        /*0000*/ 	.word	0x00000000
	.align		4
        /*0004*/ 	.word	0xffffffff
	.align		4
        /*0008*/ 	.word	index@(_Z4funcv)
	.align		4
        /*000c*/ 	.word	index@(free)
	.align		4
        /*0010*/ 	.word	index@(_Z4funcv)
	.align		4
        /*0014*/ 	.word	index@(malloc)
	.align		4
        /*0018*/ 	.word	0x00000000
	.align		4
        /*001c*/ 	.word	0xfffffffe
	.align		4
        /*0020*/ 	.word	0x00000000
	.align		4
        /*0024*/ 	.word	0xfffffffd
	.align		4
        /*0028*/ 	.word	0x00000000
	.align		4
        /*002c*/ 	.word	0xfffffffc


//--------------------- .nv.constant4             --------------------------
	.section	.nv.constant4,"a",@progbits
	.align	8
	.align		8
.nv.constant4:
        /*0000*/ 	.dword	malloc
	.align		8
        /*0008*/ 	.dword	free
	.align		8
        /*0010*/ 	.dword	_ZTV11TestVirtualIiE
	.align		8
        /*0018*/ 	.dword	_ZTV16TestSeqContainerIiE


//--------------------- .text._Z4funcv            --------------------------
	.section	.text._Z4funcv,"ax",@progbits
	.align	128
        .global         _Z4funcv
        .type           _Z4funcv,@function
        .size           _Z4funcv,(.L_x_19 - _Z4funcv)
        .other          _Z4funcv,@"STO_CUDA_ENTRY STV_DEFAULT"
_Z4funcv:
.text._Z4funcv:
[----:B------:R-:W0:Y:S01]  /*0000*/  LDC R1, c[0x0][0x37c] ;  /* 0x0000df00ff017b82 */ /* 0x000e220000000800 */
[----:B------:R-:W-:Y:S01]  /*0010*/  MOV R2, 0x0 ;  /* 0x0000000000027802 */ /* 0x000fe20000000f00 */
[----:B------:R-:W1:Y:S01]  /*0020*/  LDCU UR4, c[0x0][0x2f8] ;  /* 0x00005f00ff0477ac */ /* 0x000e620008000800 */
[----:B0-----:R-:W-:-:S05]  /*0030*/  VIADD R1, R1, 0xfffffff8 ;  /* 0xfffffff801017836 */ /* 0x001fca0000000000 */
[----:B------:R0:W2:Y:S01]  /*0040*/  LDC.64 R8, c[0x4][R2] ;  /* 0x0100000002087b82 */ /* 0x0000a20000000a00 */
[----:B------:R-:W3:Y:S01]  /*0050*/  LDCU UR5, c[0x0][0x2fc] ;  /* 0x00005f80ff0577ac */ /* 0x000ee20008000800 */
[----:B------:R-:W-:Y:S02]  /*0060*/  IMAD.MOV.U32 R4, RZ, RZ, 0x18 ;  /* 0x00000018ff047424 */ /* 0x000fe400078e00ff */
[----:B------:R-:W-:Y:S01]  /*0070*/  IMAD.MOV.U32 R5, RZ, RZ, RZ ;  /* 0x000000ffff057224 */ /* 0x000fe200078e00ff */
[----:B------:R-:W4:Y:S01]  /*0080*/  LDCU.64 UR36, c[0x0][0x358] ;  /* 0x00006b00ff2477ac */ /* 0x000f220008000a00 */
[----:B-1----:R-:W-:-:S04]  /*0090*/  IADD3 R18, P0, PT, R1, UR4, RZ ;  /* 0x0000000401127c10 */ /* 0x002fc8000ff1e0ff */
[----:B0--3--:R-:W-:-:S09]  /*00a0*/  IADD3.X R19, PT, PT, RZ, UR5, RZ, P0, !PT ;  /* 0x00000005ff137c10 */ /* 0x009fd200087fe4ff */
[----:B------:R-:W-:-:S07]  /*00b0*/  LEPC R20, `(.L_x_0) ;  /* 0x000000001014794e */ /* 0x000fce0000000000 */
[----:B--2-4-:R-:W-:Y:S05]  /*00c0*/  CALL.ABS.NOINC R8 ;  /* 0x0000000008007343 */ /* 0x014fea0003c00000 */
.L_x_0:
[----:B------:R-:W0:Y:S01]  /*00d0*/  LDCU.64 UR4, c[0x4][0x18] ;  /* 0x01000300ff0477ac */ /* 0x000e220008000a00 */
[----:B------:R-:W-:Y:S01]  /*00e0*/  IMAD.MOV.U32 R3, RZ, RZ, -0x1 ;  /* 0xffffffffff037424 */ /* 0x000fe200078e00ff */
[----:B------:R-:W-:Y:S01]  /*00f0*/  MOV R16, R4 ;  /* 0x0000000400107202 */ /* 0x000fe20000000f00 */
[----:B------:R-:W-:Y:S01]  /*0100*/  IMAD.MOV.U32 R17, RZ, RZ, R5 ;  /* 0x000000ffff117224 */ /* 0x000fe200078e0005 */
[----:B------:R1:W2:Y:S01]  /*0110*/  LDC.64 R8, c[0x4][R2] ;  /* 0x0100000002087b82 */ /* 0x0002a20000000a00 */
[----:B------:R-:W-:Y:S02]  /*0120*/  IMAD.MOV.U32 R4, RZ, RZ, 0x28 ;  /* 0x00000028ff047424 */ /* 0x000fe400078e00ff */
[----:B------:R-:W-:Y:S01]  /*0130*/  IMAD.MOV.U32 R5, RZ, RZ, RZ ;  /* 0x000000ffff057224 */ /* 0x000fe200078e00ff */
[----:B------:R1:W-:Y:S01]  /*0140*/  ST.E desc[UR36][R16.64+0x10], R3 ;  /* 0x0000100310007985 */ /* 0x0003e2000c101924 */
[----:B0-----:R-:W-:-:S04]  /*0150*/  UIADD3 UR4, UP0, UPT, UR4, 0x10, URZ ;  /* 0x0000001004047890 */ /* 0x001fc8000ff1e0ff */
[----:B------:R-:W-:Y:S02]  /*0160*/  UIADD3.X UR5, UPT, UPT, URZ, UR5, URZ, UP0, !UPT ;  /* 0x00000005ff057290 */ /* 0x000fe400087fe4ff */
[----:B------:R-:W-:-:S04]  /*0170*/  IMAD.U32 R6, RZ, RZ, UR4 ;  /* 0x00000004ff067e24 */ /* 0x000fc8000f8e00ff */
[----:B------:R-:W-:-:S05]  /*0180*/  IMAD.U32 R7, RZ, RZ, UR5 ;  /* 0x00000005ff077e24 */ /* 0x000fca000f8e00ff */
[----:B------:R1:W-:Y:S02]  /*0190*/  ST.E.64 desc[UR36][R16.64], R6 ;  /* 0x0000000610007985 */ /* 0x0003e4000c101b24 */
[----:B------:R-:W-:-:S07]  /*01a0*/  LEPC R20, `(.L_x_1) ;  /* 0x000000001014794e */ /* 0x000fce0000000000 */
[----:B-12---:R-:W-:Y:S05]  /*01b0*/  CALL.ABS.NOINC R8 ;  /* 0x0000000008007343 */ /* 0x006fea0003c00000 */
.L_x_1:
[----:B------:R-:W2:Y:S01]  /*01c0*/  LD.E.64 R2, desc[UR36][R16.64] ;  /* 0x0000002410027980 */ /* 0x000ea2000c101b00 */
[----:B------:R-:W-:Y:S01]  /*01d0*/  MOV R8, R4 ;  /* 0x0000000400087202 */ /* 0x000fe20000000f00 */
[----:B------:R-:W-:Y:S02]  /*01e0*/  IMAD.MOV.U32 R9, RZ, RZ, R5 ;  /* 0x000000ffff097224 */ /* 0x000fe400078e0005 */
[----:B------:R-:W-:-:S03]  /*01f0*/  IMAD.MOV.U32 R0, RZ, RZ, 0xa ;  /* 0x0000000aff007424 */ /* 0x000fc600078e00ff */
[----:B------:R0:W-:Y:S01]  /*0200*/  ST.E.64 desc[UR36][R16.64+0x8], R8 ;  /* 0x0000080810007985 */ /* 0x0001e2000c101b24 */
[----:B------:R-:W-:Y:S01]  /*0210*/  BSSY.RECONVERGENT B6, `(.L_x_2) ;  /* 0x000000a000067945 */ /* 0x000fe20003800200 */
[----:B------:R-:W-:Y:S01]  /*0220*/  IMAD.MOV.U32 R6, RZ, RZ, R18 ;  /* 0x000000ffff067224 */ /* 0x000fe200078e0012 */
[----:B------:R-:W-:Y:S01]  /*0230*/  MOV R7, R19 ;  /* 0x0000001300077202 */ /* 0x000fe20000000f00 */
[----:B------:R-:W-:Y:S01]  /*0240*/  IMAD.MOV.U32 R4, RZ, RZ, R16 ;  /* 0x000000ffff047224 */ /* 0x000fe200078e0010 */
[----:B------:R-:W-:Y:S01]  /*0250*/  MOV R20, 0x2b0 ;  /* 0x000002b000147802 */ /* 0x000fe20000000f00 */
[----:B------:R-:W-:Y:S02]  /*0260*/  IMAD.MOV.U32 R5, RZ, RZ, R17 ;  /* 0x000000ffff057224 */ /* 0x000fe400078e0011 */
[----:B------:R-:W-:Y:S01]  /*0270*/  IMAD.MOV.U32 R21, RZ, RZ, 0x0 ;  /* 0x00000000ff157424 */ /* 0x000fe200078e00ff */
[----:B--2---:R-:W5:Y:S04]  /*0280*/  LD.E.64 R2, desc[UR36][R2.64+0x10] ;  /* 0x0000102402027980 */ /* 0x004f68000c101b00 */
[----:B------:R0:W-:Y:S02]  /*0290*/  STL [R1], R0 ;  /* 0x0000000001007387 */ /* 0x0001e40000100800 */
[----:B0----5:R-:W-:Y:S05]  /*02a0*/  CALL.REL.NOINC R2 `(_Z4funcv) ;  /* 0xfffffffc02547344 */ /* 0x021fea0003c3ffff */
[----:B------:R-:W-:Y:S05]  /*02b0*/  BSYNC.RECONVERGENT B6 ;  /* 0x0000000000067941 */ /* 0x000fea0003800200 */
.L_x_2:
[----:B------:R-:W2:Y:S01]  /*02c0*/  LD.E.64 R2, desc[UR36][R16.64] ;  /* 0x0000002410027980 */ /* 0x000ea2000c101b00 */
[----:B------:R-:W-:Y:S01]  /*02d0*/  BSSY.RECONVERGENT B6, `(.L_x_3) ;  /* 0x0000007000067945 */ /* 0x000fe20003800200 */
[----:B------:R-:W-:Y:S01]  /*02e0*/  MOV R4, R16 ;  /* 0x0000001000047202 */ /* 0x000fe20000000f00 */
[----:B------:R-:W-:Y:S01]  /*02f0*/  IMAD.MOV.U32 R5, RZ, RZ, R17 ;  /* 0x000000ffff057224 */ /* 0x000fe200078e0011 */
[----:B------:R-:W-:Y:S01]  /*0300*/  MOV R20, 0x340 ;  /* 0x0000034000147802 */ /* 0x000fe20000000f00 */
[----:B--2---:R-:W5:Y:S01]  /*0310*/  LD.E.64 R2, desc[UR36][R2.64+0x8] ;  /* 0x0000082402027980 */ /* 0x004f62000c101b00 */
[----:B------:R-:W-:-:S07]  /*0320*/  IMAD.MOV.U32 R21, RZ, RZ, 0x0 ;  /* 0x00000000ff157424 */ /* 0x000fce00078e00ff */
[----:B-----5:R-:W-:Y:S05]  /*0330*/  CALL.REL.NOINC R2 `(_Z4funcv) ;  /* 0xfffffffc02307344 */ /* 0x020fea0003c3ffff */
[----:B------:R-:W-:Y:S05]  /*0340*/  BSYNC.RECONVERGENT B6 ;  /* 0x0000000000067941 */ /* 0x000fea0003800200 */
.L_x_3:
[----:B------:R-:W-:Y:S05]  /*0350*/  EXIT ;  /* 0x000000000000794d */ /* 0x000fea0003800000 */
        .type           $_Z4funcv$_ZN11TestVirtualIiED0Ev,@function
        .size           $_Z4funcv$_ZN11TestVirtualIiED0Ev,($_Z4funcv$_ZN11TestVirtualIiED1Ev - $_Z4funcv$_ZN11TestVirtualIiED0Ev)
$_Z4funcv$_ZN11TestVirtualIiED0Ev:
[----:B------:R-:W-:Y:S01]  /*0360*/  VIADD R1, R1, 0xfffffff0 ;  /* 0xfffffff001017836 */ /* 0x000fe20000000000 */
[----:B------:R-:W-:Y:S01]  /*0370*/  MOV R9, R5 ;  /* 0x0000000500097202 */ /* 0x000fe20000000f00 */
[----:B------:R-:W-:-:S03]  /*0380*/  IMAD.MOV.U32 R8, RZ, RZ, R4 ;  /* 0x000000ffff087224 */ /* 0x000fc600078e0004 */
[----:B------:R-:W-:Y:S04]  /*0390*/  STL [R1+0x8], R17 ;  /* 0x0000081101007387 */ /* 0x000fe80000100800 */
[----:B------:R-:W-:Y:S04]  /*03a0*/  STL [R1+0x4], R16 ;  /* 0x0000041001007387 */ /* 0x000fe80000100800 */
[----:B------:R0:W-:Y:S01]  /*03b0*/  STL [R1], R2 ;  /* 0x0000000201007387 */ /* 0x0001e20000100800 */
[----:B------:R-:W1:Y:S01]  /*03c0*/  LDCU.64 UR4, c[0x4][0x10] ;  /* 0x01000200ff0477ac */ /* 0x000e620008000a00 */
[----:B------:R-:W-:Y:S01]  /*03d0*/  MOV R0, 0x8 ;  /* 0x0000000800007802 */ /* 0x000fe20000000f00 */
[----:B------:R-:W-:Y:S01]  /*03e0*/  IMAD.MOV.U32 R5, RZ, RZ, R9 ;  /* 0x000000ffff057224 */ /* 0x000fe200078e0009 */
[----:B------:R-:W-:Y:S01]  /*03f0*/  MOV R4, R8 ;  /* 0x0000000800047202 */ /* 0x000fe20000000f00 */
[----:B------:R-:W2:Y:S01]  /*0400*/  LDCU.64 UR6, c[0x0][0x358] ;  /* 0x00006b00ff0677ac */ /* 0x000ea20008000a00 */
[----:B0-----:R0:W3:Y:S01]  /*0410*/  LDC.64 R2, c[0x4][R0] ;  /* 0x0100000000027b82 */ /* 0x0010e20000000a00 */
[----:B-1----:R-:W-:-:S04]  /*0420*/  UIADD3 UR4, UP0, UPT, UR4, 0x10, URZ ;  /* 0x0000001004047890 */ /* 0x002fc8000ff1e0ff */
[----:B------:R-:W-:Y:S02]  /*0430*/  UIADD3.X UR5, UPT, UPT, URZ, UR5, URZ, UP0, !UPT ;  /* 0x00000005ff057290 */ /* 0x000fe400087fe4ff */
[----:B------:R-:W-:-:S04]  /*0440*/  IMAD.U32 R6, RZ, RZ, UR4 ;  /* 0x00000004ff067e24 */ /* 0x000fc8000f8e00ff */
[----:B------:R-:W-:-:S05]  /*0450*/  IMAD.U32 R7, RZ, RZ, UR5 ;  /* 0x00000005ff077e24 */ /* 0x000fca000f8e00ff */
[----:B--2---:R0:W-:Y:S01]  /*0460*/  ST.E.64 desc[UR6][R8.64], R6 ;  /* 0x0000000608007985 */ /* 0x0041e2000c101b06 */
[----:B------:R-:W-:Y:S02]  /*0470*/  IMAD.MOV.U32 R16, RZ, RZ, R20 ;  /* 0x000000ffff107224 */ /* 0x000fe400078e0014 */
[----:B------:R-:W-:-:S07]  /*0480*/  IMAD.MOV.U32 R17, RZ, RZ, R21 ;  /* 0x000000ffff117224 */ /* 0x000fce00078e0015 */
[----:B------:R-:W-:-:S07]  /*0490*/  LEPC R20, `(.L_x_4) ;  /* 0x000000001014794e */ /* 0x000fce0000000000 */
[----:B0--3--:R-:W-:Y:S05]  /*04a0*/  CALL.ABS.NOINC R2 ;  /* 0x0000000002007343 */ /* 0x009fea0003c00000 */
.L_x_4:
[----:B------:R-:W-:Y:S01]  /*04b0*/  MOV R20, R16 ;  /* 0x0000001000147202 */ /* 0x000fe20000000f00 */
[----:B------:R-:W-:Y:S01]  /*04c0*/  IMAD.MOV.U32 R21, RZ, RZ, R17 ;  /* 0x000000ffff157224 */ /* 0x000fe200078e0011 */
[----:B------:R-:W2:Y:S04]  /*04d0*/  LDL R2, [R1] ;  /* 0x0000000001027983 */ /* 0x000ea80000100800 */
[----:B------:R-:W2:Y:S04]  /*04e0*/  LDL R16, [R1+0x4] ;  /* 0x0000040001107983 */ /* 0x000ea80000100800 */
[----:B------:R0:W2:Y:S02]  /*04f0*/  LDL R17, [R1+0x8] ;  /* 0x0000080001117983 */ /* 0x0000a40000100800 */
[----:B0-----:R-:W-:Y:S01]  /*0500*/  VIADD R1, R1, 0x10 ;  /* 0x0000001001017836 */ /* 0x001fe20000000000 */
[----:B--2---:R-:W-:Y:S06]  /*0510*/  RET.REL.NODEC R20 `(_Z4funcv) ;  /* 0xfffffff814b87950 */ /* 0x004fec0003c3ffff */
        .type           $_Z4funcv$_ZN11TestVirtualIiED1Ev,@function
        .size           $_Z4funcv$_ZN11TestVirtualIiED1Ev,($_Z4funcv$_ZN16TestSeqContainerIiE4pushEOKi - $_Z4funcv$_ZN11TestVirtualIiED1Ev)
$_Z4funcv$_ZN11TestVirtualIiED1Ev:
[----:B------:R-:W-:Y:S01]  /*0520*/  VIADD R1, R1, 0xfffffff8 ;  /* 0xfffffff801017836 */ /* 0x000fe20000000000 */
[----:B------:R-:W-:-:S04]  /*0530*/  MOV R3, R5 ;  /* 0x0000000500037202 */ /* 0x000fc80000000f00 */
[----:B------:R0:W-:Y:S02]  /*0540*/  STL [R1], R2 ;  /* 0x0000000201007387 */ /* 0x0001e40000100800 */
[----:B0-----:R-:W-:Y:S01]  /*0550*/  IMAD.MOV.U32 R2, RZ, RZ, R4 ;  /* 0x000000ffff027224 */ /* 0x001fe200078e0004 */
[----:B------:R-:W0:Y:S01]  /*0560*/  LDCU.64 UR4, c[0x4][0x10] ;  /* 0x01000200ff0477ac */ /* 0x000e220008000a00 */
[----:B------:R-:W1:Y:S01]  /*0570*/  LDCU.64 UR6, c[0x0][0x358] ;  /* 0x00006b00ff0677ac */ /* 0x000e620008000a00 */
[----:B0-----:R-:W-:-:S04]  /*0580*/  UIADD3 UR4, UP0, UPT, UR4, 0x10, URZ ;  /* 0x0000001004047890 */ /* 0x001fc8000ff1e0ff */
[----:B------:R-:W-:Y:S02]  /*0590*/  UIADD3.X UR5, UPT, UPT, URZ, UR5, URZ, UP0, !UPT ;  /* 0x00000005ff057290 */ /* 0x000fe400087fe4ff */
[----:B------:R-:W-:-:S04]  /*05a0*/  IMAD.U32 R4, RZ, RZ, UR4 ;  /* 0x00000004ff047e24 */ /* 0x000fc8000f8e00ff */
[----:B------:R-:W-:-:S05]  /*05b0*/  IMAD.U32 R5, RZ, RZ, UR5 ;  /* 0x00000005ff057e24 */ /* 0x000fca000f8e00ff */
[----:B-1----:R0:W-:Y:S04]  /*05c0*/  ST.E.64 desc[UR6][R2.64], R4 ;  /* 0x0000000402007985 */ /* 0x0021e8000c101b06 */
[----:B0-----:R0:W2:Y:S02]  /*05d0*/  LDL R2, [R1] ;  /* 0x0000000001027983 */ /* 0x0010a40000100800 */
[----:B0-----:R-:W-:Y:S01]  /*05e0*/  IADD3 R1, PT, PT, R1, 0x8, RZ ;  /* 0x0000000801017810 */ /* 0x001fe20007ffe0ff */
[----:B--2---:R-:W-:Y:S06]  /*05f0*/  RET.REL.NODEC R20 `(_Z4funcv) ;  /* 0xfffffff814807950 */ /* 0x004fec0003c3ffff */
        .type           $_Z4funcv$_ZN16TestSeqContainerIiE4pushEOKi,@function
        .size           $_Z4funcv$_ZN16TestSeqContainerIiE4pushEOKi,($_Z4funcv$_ZN16TestSeqContainerIiED0Ev - $_Z4funcv$_ZN16TestSeqContainerIiE4pushEOKi)
$_Z4funcv$_ZN16TestSeqContainerIiE4pushEOKi:
[----:B------:R-:W-:Y:S01]  /*0600*/  VIADD R1, R1, 0xfffffff8 ;  /* 0xfffffff801017836 */ /* 0x000fe20000000000 */
[----:B------:R-:W-:Y:S01]  /*0610*/  BSSY B0, `(.L_x_5) ;  /* 0x0000015000007945 */ /* 0x000fe20003800000 */
[----:B------:R-:W-:-:S03]  /*0620*/  IMAD.MOV.U32 R3, RZ, RZ, R5 ;  /* 0x000000ffff037224 */ /* 0x000fc600078e0005 */
[----:B------:R0:W-:Y:S02]  /*0630*/  STL [R1], R2 ;  /* 0x0000000201007387 */ /* 0x0001e40000100800 */
[----:B0-----:R-:W-:Y:S01]  /*0640*/  IMAD.MOV.U32 R2, RZ, RZ, R4 ;  /* 0x000000ffff027224 */ /* 0x001fe200078e0004 */
[----:B------:R-:W0:Y:S01]  /*0650*/  LDC.64 R10, c[0x0][0x358] ;  /* 0x0000d600ff0a7b82 */ /* 0x000e220000000a00 */
[----:B------:R-:W-:Y:S05]  /*0660*/  YIELD ;  /* 0x0000000000007946 */ /* 0x000fea0003800000 */
[----:B0-----:R-:W-:Y:S02]  /*0670*/  R2UR UR4, R10 ;  /* 0x000000000a0472ca */ /* 0x001fe400000e0000 */
[----:B------:R-:W-:-:S13]  /*0680*/  R2UR UR5, R11 ;  /* 0x000000000b0572ca */ /* 0x000fda00000e0000 */
[----:B------:R-:W2:Y:S02]  /*0690*/  LD.E.64 R4, desc[UR4][R2.64+0x8] ;  /* 0x0000080402047980 */ /* 0x000ea4000c101b00 */
[----:B--2---:R-:W-:-:S04]  /*06a0*/  ISETP.NE.U32.AND P0, PT, R4, RZ, PT ;  /* 0x000000ff0400720c */ /* 0x004fc80003f05070 */
[----:B------:R-:W-:-:S13]  /*06b0*/  ISETP.NE.AND.EX P0, PT, R5, RZ, PT, P0 ;  /* 0x000000ff0500720c */ /* 0x000fda0003f05300 */
[----:B------:R-:W-:Y:S05]  /*06c0*/  @!P0 BRA `(.L_x_6) ;  /* 0x0000000000248947 */ /* 0x000fea0003800000 */
[C---:B------:R-:W-:Y:S01]  /*06d0*/  R2UR UR4, R10.reuse ;  /* 0x000000000a0472ca */ /* 0x040fe200000e0000 */
[----:B------:R-:W-:Y:S01]  /*06e0*/  HFMA2 R9, -RZ, RZ, 0, 5.9604644775390625e-08 ;  /* 0x00000001ff097431 */ /* 0x000fe200000001ff */
[C---:B------:R-:W-:Y:S02]  /*06f0*/  R2UR UR5, R11.reuse ;  /* 0x000000000b0572ca */ /* 0x040fe400000e0000 */
[----:B------:R-:W-:Y:S02]  /*0700*/  R2UR UR6, R10 ;  /* 0x000000000a0672ca */ /* 0x000fe400000e0000 */
[----:B------:R-:W-:-:S09]  /*0710*/  R2UR UR7, R11 ;  /* 0x000000000b0772ca */ /* 0x000fd200000e0000 */
[----:B------:R-:W2:Y:S04]  /*0720*/  ATOM.E.ADD.STRONG.GPU PT, R3, desc[UR4][R2.64+0x10], R9 ;  /* 0x800010090203798a */ /* 0x000ea800081ef104 */
[----:B------:R-:W3:Y:S01]  /*0730*/  LD.E R7, desc[UR6][R6.64] ;  /* 0x0000000606077980 */ /* 0x000ee2000c101900 */
[----:B--2---:R-:W-:-:S05]  /*0740*/  IMAD.WIDE R4, R3, 0x4, R4 ;  /* 0x0000000403047825 */ /* 0x004fca00078e0204 */
[----:B---3--:R0:W-:Y:S02]  /*0750*/  ST.E desc[UR4][R4.64], R7 ;  /* 0x0000000704007985 */ /* 0x0081e4000c101904 */
.L_x_6:
[----:B------:R-:W-:Y:S05]  /*0760*/  BSYNC B0 ;  /* 0x0000000000007941 */ /* 0x000fea0003800000 */
.L_x_5:
[----:B------:R1:W0:Y:S02]  /*0770*/  LDL R2, [R1] ;  /* 0x0000000001027983 */ /* 0x0002240000100800 */
[----:B-1----:R-:W-:Y:S01]  /*0780*/  VIADD R1, R1, 0x8 ;  /* 0x0000000801017836 */ /* 0x002fe20000000000 */
[----:B0-----:R-:W-:Y:S06]  /*0790*/  RET.REL.NODEC R20 `(_Z4funcv) ;  /* 0xfffffff814187950 */ /* 0x001fec0003c3ffff */
        .type           $_Z4funcv$_ZN16TestSeqContainerIiED0Ev,@function
        .size           $_Z4funcv$_ZN16TestSeqContainerIiED0Ev,($_Z4funcv$_ZN16TestSeqContainerIiED1Ev - $_Z4funcv$_ZN16TestSeqContainerIiED0Ev)
$_Z4funcv$_ZN16TestSeqContainerIiED0Ev:
[----:B------:R-:W-:-:S05]  /*07a0*/  VIADD R1, R1, 0xffffffe0 ;  /* 0xffffffe001017836 */ /* 0x000fca0000000000 */
[----:B------:R-:W-:Y:S04]  /*07b0*/  STL [R1+0x18], R23 ;  /* 0x0000181701007387 */ /* 0x000fe80000100800 */
[----:B------:R-:W-:Y:S04]  /*07c0*/  STL [R1+0x14], R22 ;  /* 0x0000141601007387 */ /* 0x000fe80000100800 */
[----:B------:R-:W-:Y:S04]  /*07d0*/  STL [R1+0x10], R19 ;  /* 0x0000101301007387 */ /* 0x000fe80000100800 */
[----:B------:R-:W-:Y:S04]  /*07e0*/  STL [R1+0xc], R18 ;  /* 0x00000c1201007387 */ /* 0x000fe80000100800 */
[----:B------:R-:W-:Y:S04]  /*07f0*/  STL [R1], R2 ;  /* 0x0000000201007387 */ /* 0x000fe80000100800 */
[----:B------:R0:W-:Y:S04]  /*0800*/  STL [R1+0x1c], R24 ;  /* 0x00001c1801007387 */ /* 0x0001e80000100800 */
[----:B------:R1:W-:Y:S04]  /*0810*/  STL [R1+0x8], R17 ;  /* 0x0000081101007387 */ /* 0x0003e80000100800 */
[----:B------:R2:W-:Y:S01]  /*0820*/  STL [R1+0x4], R16 ;  /* 0x0000041001007387 */ /* 0x0005e20000100800 */
[----:B0-----:R-:W0:Y:S05]  /*0830*/  BMOV.32.CLEAR R24, B6 ;  /* 0x0000000006187355 */ /* 0x001e2a0000100000 */
[----:B-1----:R-:W-:Y:S01]  /*0840*/  IMAD.MOV.U32 R17, RZ, RZ, R5 ;  /* 0x000000ffff117224 */ /* 0x002fe200078e0005 */
[----:B--2---:R-:W-:Y:S01]  /*0850*/  MOV R16, R4 ;  /* 0x0000000400107202 */ /* 0x004fe20000000f00 */
[----:B------:R-:W1:Y:S02]  /*0860*/  LDC.64 R18, c[0x0][0x358] ;  /* 0x0000d600ff127b82 */ /* 0x000e640000000a00 */
[----:B-1----:R-:W-:-:S02]  /*0870*/  R2UR UR4, R18 ;  /* 0x00000000120472ca */ /* 0x002fc400000e0000 */
[----:B------:R-:W-:-:S13]  /*0880*/  R2UR UR5, R19 ;  /* 0x00000000130572ca */ /* 0x000fda00000e0000 */
[----:B------:R-:W2:Y:S01]  /*0890*/  LD.E.64 R4, desc[UR4][R16.64+0x8] ;  /* 0x0000080410047980 */ /* 0x000ea2000c101b00 */
[----:B------:R-:W1:Y:S01]  /*08a0*/  LDCU.64 UR4, c[0x4][0x18] ;  /* 0x01000300ff0477ac */ /* 0x000e620008000a00 */
[----:B------:R-:W-:Y:S01]  /*08b0*/  R2UR UR6, R18 ;  /* 0x00000000120672ca */ /* 0x000fe200000e0000 */
[----:B------:R-:W-:Y:S01]  /*08c0*/  BSSY.RECONVERGENT B6, `(.L_x_7) ;  /* 0x0000012000067945 */ /* 0x000fe20003800200 */
[----:B------:R-:W-:Y:S01]  /*08d0*/  R2UR UR7, R19 ;  /* 0x00000000130772ca */ /* 0x000fe200000e0000 */
[----:B-1----:R-:W-:-:S04]  /*08e0*/  UIADD3 UR4, UP0, UPT, UR4, 0x10, URZ ;  /* 0x0000001004047890 */ /* 0x002fc8000ff1e0ff */
[----:B------:R-:W-:Y:S02]  /*08f0*/  UIADD3.X UR5, UPT, UPT, URZ, UR5, URZ, UP0, !UPT ;  /* 0x00000005ff057290 */ /* 0x000fe400087fe4ff */
[----:B------:R-:W-:-:S04]  /*0900*/  IMAD.U32 R2, RZ, RZ, UR4 ;  /* 0x00000004ff027e24 */ /* 0x000fc8000f8e00ff */
[----:B------:R-:W-:-:S05]  /*0910*/  IMAD.U32 R3, RZ, RZ, UR5 ;  /* 0x00000005ff037e24 */ /* 0x000fca000f8e00ff */
[----:B------:R1:W-:Y:S01]  /*0920*/  ST.E.64 desc[UR6][R16.64], R2 ;  /* 0x0000000210007985 */ /* 0x0003e2000c101b06 */
[----:B--2---:R-:W-:-:S04]  /*0930*/  ISETP.NE.U32.AND P0, PT, R4, RZ, PT ;  /* 0x000000ff0400720c */ /* 0x004fc80003f05070 */
[----:B------:R-:W-:-:S13]  /*0940*/  ISETP.NE.AND.EX P0, PT, R5, RZ, PT, P0 ;  /* 0x000000ff0500720c */ /* 0x000fda0003f05300 */
[----:B01----:R-:W-:Y:S05]  /*0950*/  @!P0 BRA `(.L_x_8) ;  /* 0x0000000000208947 */ /* 0x003fea0003800000 */
[----:B------:R-:W-:-:S04]  /*0960*/  MOV R0, 0x8 ;  /* 0x0000000800007802 */ /* 0x000fc80000000f00 */
[----:B------:R0:W1:Y:S01]  /*0970*/  LDC.64 R2, c[0x4][R0] ;  /* 0x0100000000027b82 */ /* 0x0000620000000a00 */
[----:B------:R-:W-:Y:S01]  /*0980*/  IMAD.MOV.U32 R22, RZ, RZ, R20 ;  /* 0x000000ffff167224 */ /* 0x000fe200078e0014 */
[----:B------:R-:W-:-:S07]  /*0990*/  MOV R23, R21 ;  /* 0x0000001500177202 */ /* 0x000fce0000000f00 */
[----:B------:R-:W-:-:S07]  /*09a0*/  LEPC R20, `(.L_x_9) ;  /* 0x000000001014794e */ /* 0x000fce0000000000 */
[----:B01----:R-:W-:Y:S05]  /*09b0*/  CALL.ABS.NOINC R2 ;  /* 0x0000000002007343 */ /* 0x003fea0003c00000 */
.L_x_9:
[----:B------:R-:W-:Y:S02]  /*09c0*/  IMAD.MOV.U32 R20, RZ, RZ, R22 ;  /* 0x000000ffff147224 */ /* 0x000fe400078e0016 */
[----:B------:R-:W-:-:S07]  /*09d0*/  IMAD.MOV.U32 R21, RZ, RZ, R23 ;  /* 0x000000ffff157224 */ /* 0x000fce00078e0017 */
.L_x_8:
[----:B------:R-:W-:Y:S05]  /*09e0*/  BSYNC.RECONVERGENT B6 ;  /* 0x0000000000067941 */ /* 0x000fea0003800200 */
.L_x_7:
[----:B------:R-:W0:Y:S01]  /*09f0*/  LDCU.64 UR4, c[0x4][0x10] ;  /* 0x01000200ff0477ac */ /* 0x000e220008000a00 */
[----:B------:R-:W-:Y:S01]  /*0a00*/  R2UR UR6, R18 ;  /* 0x00000000120672ca */ /* 0x000fe200000e0000 */
[----:B------:R-:W-:Y:S01]  /*0a10*/  IMAD.MOV.U32 R4, RZ, RZ, R16 ;  /* 0x000000ffff047224 */ /* 0x000fe200078e0010 */
[----:B------:R-:W-:Y:S01]  /*0a20*/  R2UR UR7, R19 ;  /* 0x00000000130772ca */ /* 0x000fe200000e0000 */
[----:B------:R-:W-:Y:S01]  /*0a30*/  IMAD.MOV.U32 R5, RZ, RZ, R17 ;  /* 0x000000ffff057224 */ /* 0x000fe200078e0011 */
[----:B------:R-:W-:-:S04]  /*0a40*/  MOV R0, 0x8 ;  /* 0x0000000800007802 */ /* 0x000fc80000000f00 */
[----:B------:R1:W2:Y:S01]  /*0a50*/  LDC.64 R6, c[0x4][R0] ;  /* 0x0100000000067b82 */ /* 0x0002a20000000a00 */
[----:B0-----:R-:W-:-:S04]  /*0a60*/  UIADD3 UR4, UP0, UPT, UR4, 0x10, URZ ;  /* 0x0000001004047890 */ /* 0x001fc8000ff1e0ff */
[----:B------:R-:W-:Y:S02]  /*0a70*/  UIADD3.X UR5, UPT, UPT, URZ, UR5, URZ, UP0, !UPT ;  /* 0x00000005ff057290 */ /* 0x000fe400087fe4ff */
[----:B------:R-:W-:-:S04]  /*0a80*/  IMAD.U32 R2, RZ, RZ, UR4 ;  /* 0x00000004ff027e24 */ /* 0x000fc8000f8e00ff */
[----:B------:R-:W-:-:S05]  /*0a90*/  MOV R3, UR5 ;  /* 0x0000000500037c02 */ /* 0x000fca0008000f00 */
[----:B------:R0:W-:Y:S02]  /*0aa0*/  ST.E.64 desc[UR6][R16.64], R2 ;  /* 0x0000000210007985 */ /* 0x0001e4000c101b06 */
[----:B0-----:R-:W-:Y:S01]  /*0ab0*/  MOV R2, R20 ;  /* 0x0000001400027202 */ /* 0x001fe20000000f00 */
[----:B-1----:R-:W-:-:S07]  /*0ac0*/  IMAD.MOV.U32 R16, RZ, RZ, R21 ;  /* 0x000000ffff107224 */ /* 0x002fce00078e0015 */
[----:B------:R-:W-:-:S07]  /*0ad0*/  LEPC R20, `(.L_x_10) ;  /* 0x000000001014794e */ /* 0x000fce0000000000 */
[----:B--2---:R-:W-:Y:S05]  /*0ae0*/  CALL.ABS.NOINC R6 ;  /* 0x0000000006007343 */ /* 0x004fea0003c00000 */
.L_x_10:
[----:B------:R-:W-:Y:S01]  /*0af0*/  IMAD.MOV.U32 R20, RZ, RZ, R2 ;  /* 0x000000ffff147224 */ /* 0x000fe200078e0002 */
[----:B------:R-:W-:Y:S01]  /*0b00*/  MOV R21, R16 ;  /* 0x0000001000157202 */ /* 0x000fe20000000f00 */
[----:B------:R0:W-:Y:S05]  /*0b10*/  BMOV.32 B6, R24 ;  /* 0x0000001806007356 */ /* 0x0001ea0000000000 */
[----:B------:R-:W2:Y:S04]  /*0b20*/  LDL R2, [R1] ;  /* 0x0000000001027983 */ /* 0x000ea80000100800 */
[----:B------:R-:W2:Y:S04]  /*0b30*/  LDL R16, [R1+0x4] ;  /* 0x0000040001107983 */ /* 0x000ea80000100800 */
[----:B------:R-:W2:Y:S04]  /*0b40*/  LDL R17, [R1+0x8] ;  /* 0x0000080001117983 */ /* 0x000ea80000100800 */
[----:B------:R-:W2:Y:S04]  /*0b50*/  LDL R18, [R1+0xc] ;  /* 0x00000c0001127983 */ /* 0x000ea80000100800 */
[----:B------:R-:W2:Y:S04]  /*0b60*/  LDL R19, [R1+0x10] ;  /* 0x0000100001137983 */ /* 0x000ea80000100800 */
[----:B------:R-:W2:Y:S04]  /*0b70*/  LDL R22, [R1+0x14] ;  /* 0x0000140001167983 */ /* 0x000ea80000100800 */
[----:B------:R-:W2:Y:S04]  /*0b80*/  LDL R23, [R1+0x18] ;  /* 0x0000180001177983 */ /* 0x000ea80000100800 */
[----:B0-----:R0:W2:Y:S02]  /*0b90*/  LDL R24, [R1+0x1c] ;  /* 0x00001c0001187983 */ /* 0x0010a40000100800 */
[----:B0-----:R-:W-:Y:S01]  /*0ba0*/  VIADD R1, R1, 0x20 ;  /* 0x0000002001017836 */ /* 0x001fe20000000000 */
[----:B--2---:R-:W-:Y:S06]  /*0bb0*/  RET.REL.NODEC R20 `(_Z4funcv) ;  /* 0xfffffff414107950 */ /* 0x004fec0003c3ffff */
        .type           $_Z4funcv$_ZN16TestSeqContainerIiED1Ev,@function
        .size           $_Z4funcv$_ZN16TestSeqContainerIiED1Ev,(.L_x_19 - $_Z4funcv$_ZN16TestSeqContainerIiED1Ev)
$_Z4funcv$_ZN16TestSeqContainerIiED1Ev:
        /* <DEDUP_REMOVED lines=10> */
[----:B-1----:R-:W-:Y:S01]  /*0c60*/  MOV R17, R5 ;  /* 0x0000000500117202 */ /* 0x002fe20000000f00 */
[----:B--2---:R-:W-:Y:S01]  /*0c70*/  IMAD.MOV.U32 R16, RZ, RZ, R4 ;  /* 0x000000ffff107224 */ /* 0x004fe200078e0004 */
        /* <DEDUP_REMOVED lines=11> */
[----:B------:R-:W-:-:S05]  /*0d30*/  MOV R3, UR5 ;  /* 0x0000000500037c02 */ /* 0x000fca0008000f00 */
[----:B------:R1:W-:Y:S01]  /*0d40*/  ST.E.64 desc[UR6][R16.64], R2 ;  /* 0x0000000210007985 */ /* 0x0003e2000c101b06 */
[----:B--2---:R-:W-:-:S04]  /*0d50*/  ISETP.NE.U32.AND P0, PT, R4, RZ, PT ;  /* 0x000000ff0400720c */ /* 0x004fc80003f05070 */
[----:B------:R-:W-:-:S13]  /*0d60*/  ISETP.NE.AND.EX P0, PT, R5, RZ, PT, P0 ;  /* 0x000000ff0500720c */ /* 0x000fda0003f05300 */
[----:B01----:R-:W-:Y:S05]  /*0d70*/  @!P0 BRA `(.L_x_12) ;  /* 0x0000000000208947 */ /* 0x003fea0003800000 */
[----:B------:R-:W-:-:S04]  /*0d80*/  MOV R0, 0x8 ;  /* 0x0000000800007802 */ /* 0x000fc80000000f00 */
[----:B------:R0:W1:Y:S01]  /*0d90*/  LDC.64 R2, c[0x4][R0] ;  /* 0x0100000000027b82 */ /* 0x0000620000000a00 */
[----:B------:R-:W-:Y:S02]  /*0da0*/  IMAD.MOV.U32 R22, RZ, RZ, R20 ;  /* 0x000000ffff167224 */ /* 0x000fe400078e0014 */
[----:B------:R-:W-:-:S07]  /*0db0*/  IMAD.MOV.U32 R23, RZ, RZ, R21 ;  /* 0x000000ffff177224 */ /* 0x000fce00078e0015 */
[----:B------:R-:W-:-:S07]  /*0dc0*/  LEPC R20, `(.L_x_13) ;  /* 0x000000001014794e */ /* 0x000fce0000000000 */
[----:B01----:R-:W-:Y:S05]  /*0dd0*/  CALL.ABS.NOINC R2 ;  /* 0x0000000002007343 */ /* 0x003fea0003c00000 */
.L_x_13:
[----:B------:R-:W-:Y:S01]  /*0de0*/  MOV R20, R22 ;  /* 0x0000001600147202 */ /* 0x000fe20000000f00 */
[----:B------:R-:W-:-:S07]  /*0df0*/  IMAD.MOV.U32 R21, RZ, RZ, R23 ;  /* 0x000000ffff157224 */ /* 0x000fce00078e0017 */
.L_x_12:
[----:B------:R-:W-:Y:S05]  /*0e00*/  BSYNC.RECONVERGENT B6 ;  /* 0x0000000000067941 */ /* 0x000fea0003800200 */
.L_x_11:
[----:B------:R-:W0:Y:S01]  /*0e10*/  LDCU.64 UR4, c[0x4][0x10] ;  /* 0x01000200ff0477ac */ /* 0x000e220008000a00 */
[----:B------:R-:W-:Y:S01]  /*0e20*/  R2UR UR6, R18 ;  /* 0x00000000120672ca */ /* 0x000fe200000e0000 */
[----:B------:R1:W-:Y:S05]  /*0e30*/  BMOV.32 B6, R24 ;  /* 0x0000001806007356 */ /* 0x0003ea0000000000 */
[----:B------:R-:W-:Y:S01]  /*0e40*/  R2UR UR7, R19 ;  /* 0x00000000130772ca */ /* 0x000fe200000e0000 */
[----:B0-----:R-:W-:-:S04]  /*0e50*/  UIADD3 UR4, UP0, UPT, UR4, 0x10, URZ ;  /* 0x0000001004047890 */ /* 0x001fc8000ff1e0ff */
[----:B------:R-:W-:Y:S02]  /*0e60*/  UIADD3.X UR5, UPT, UPT, URZ, UR5, URZ, UP0, !UPT ;  /* 0x00000005ff057290 */ /* 0x000fe400087fe4ff */
[----:B------:R-:W-:-:S04]  /*0e70*/  IMAD.U32 R2, RZ, RZ, UR4 ;  /* 0x00000004ff027e24 */ /* 0x000fc8000f8e00ff */
[----:B------:R-:W-:-:S05]  /*0e80*/  MOV R3, UR5 ;  /* 0x0000000500037c02 */ /* 0x000fca0008000f00 */
[----:B------:R0:W-:Y:S04]  /*0e90*/  ST.E.64 desc[UR6][R16.64], R2 ;  /* 0x0000000210007985 */ /* 0x0001e8000c101b06 */
[----:B------:R-:W2:Y:S04]  /*0ea0*/  LDL R18, [R1+0xc] ;  /* 0x00000c0001127983 */ /* 0x000ea80000100800 */
[----:B------:R-:W2:Y:S04]  /*0eb0*/  LDL R19, [R1+0x10] ;  /* 0x0000100001137983 */ /* 0x000ea80000100800 */
[----:B------:R-:W2:Y:S04]  /*0ec0*/  LDL R22, [R1+0x14] ;  /* 0x0000140001167983 */ /* 0x000ea80000100800 */
[----:B0-----:R-:W2:Y:S04]  /*0ed0*/  LDL R2, [R1] ;  /* 0x0000000001027983 */ /* 0x001ea80000100800 */
[----:B------:R-:W2:Y:S04]  /*0ee0*/  LDL R16, [R1+0x4] ;  /* 0x0000040001107983 */ /* 0x000ea80000100800 */
[----:B------:R-:W2:Y:S04]  /*0ef0*/  LDL R17, [R1+0x8] ;  /* 0x0000080001117983 */ /* 0x000ea80000100800 */
[----:B------:R-:W2:Y:S04]  /*0f00*/  LDL R23, [R1+0x18] ;  /* 0x0000180001177983 */ /* 0x000ea80000100800 */
[----:B-1----:R0:W2:Y:S02]  /*0f10*/  LDL R24, [R1+0x1c] ;  /* 0x00001c0001187983 */ /* 0x0020a40000100800 */
[----:B0-----:R-:W-:Y:S01]  /*0f20*/  VIADD R1, R1, 0x20 ;  /* 0x0000002001017836 */ /* 0x001fe20000000000 */
[----:B--2---:R-:W-:Y:S06]  /*0f30*/  RET.REL.NODEC R20 `(_Z4funcv) ;  /* 0xfffffff014307950 */ /* 0x004fec0003c3ffff */
.L_x_14:
[----:B------:R-:W-:-:S00]  /*0f40*/  BRA `(.L_x_14) ;  /* 0xfffffffc00fc7947 */ /* 0x000fc0000383ffff */
[----:B------:R-:W-:-:S00]  /*0f50*/  NOP ;  /* 0x0000000000007918 */ /* 0x000fc00000000000 */
        /* <DEDUP_REMOVED lines=10> */
.L_x_19:


//--------------------- .nv.global.init           --------------------------
	.section	.nv.global.init,"aw",@progbits
	.align	8
.nv.global.init:
	.type		_ZTV11TestVirtualIiE,@object
	.size		_ZTV11TestVirtualIiE,(_ZTV16TestSeqContainerIiE - _ZTV11TestVirtualIiE)
_ZTV11TestVirtualIiE:
        /*0000*/ 	.byte	0x00, 0x00, 0x00, 0x00, 0x00, 0x00, 0x00, 0x00, 0x00, 0x00, 0x00, 0x00, 0x00, 0x00, 0x00, 0x00
        /*0010*/ 	.byte	0x20, 0x05, 0x00, 0x00, 0x00, 0x00, 0x00, 0x00, 0x60, 0x03, 0x00, 0x00, 0x00, 0x00, 0x00, 0x00
        /*0020*/ 	.byte	0x00, 0x00, 0x00, 0x00, 0x00, 0x00, 0x00, 0x00
	.type		_ZTV16TestSeqContainerIiE,@object
	.size		_ZTV16TestSeqContainerIiE,(.L_1 - _ZTV16TestSeqContainerIiE)
_ZTV16TestSeqContainerIiE:
        /*0028*/ 	.byte	0x00, 0x00, 0x00, 0x00, 0x00, 0x00, 0x00, 0x00, 0x00, 0x00, 0x00, 0x00, 0x00, 0x00, 0x00, 0x00
        /*0038*/ 	.byte	0xc0, 0x0b, 0x00, 0x00, 0x00, 0x00, 0x00, 0x00, 0xa0, 0x07, 0x00, 0x00, 0x00, 0x00, 0x00, 0x00
        /*0048*/ 	.byte	0x00, 0x06, 0x00, 0x00, 0x00, 0x00, 0x00, 0x00
.L_1:


//--------------------- .nv.shared.reserved.0     --------------------------
	.section	.nv.shared.reserved.0,"aw",@nobits
	.weak		__nv_reservedSMEM_offset_0_alias
	.size		__nv_reservedSMEM_offset_0_alias, 0, 64
	.other		__nv_reservedSMEM_offset_0_alias,@"STO_CUDA_RESERVED_SHARED STV_DEFAULT"
__nv_reservedSMEM_offset_0_alias:
	.zero		0
	.zero		64


//--------------------- .nv.constant0._Z4funcv    --------------------------
	.section	.nv.constant0._Z4funcv,"a",@progbits
	.sectionflags	@""
	.align	4
.nv.constant0._Z4funcv:
	.zero		896


//--------------------- SYMBOLS --------------------------

	.type		.nv.reservedSmem.offset0,@object
	.size		.nv.reservedSmem.offset0,0x4
	.type		malloc,@function
	.type		free,@function
